//
// Generated by NVIDIA NVVM Compiler
//
// Compiler Build ID: CL-36424714
// Cuda compilation tools, release 13.0, V13.0.88
// Based on NVVM 20.0.0
//

.version 9.0
.target sm_100
.address_size 64

	// .globl	_Z12addSubArray0PiS_ii

.visible .entry _Z12addSubArray0PiS_ii(
	.param .u64 .ptr .align 1 _Z12addSubArray0PiS_ii_param_0,
	.param .u64 .ptr .align 1 _Z12addSubArray0PiS_ii_param_1,
	.param .u32 _Z12addSubArray0PiS_ii_param_2,
	.param .u32 _Z12addSubArray0PiS_ii_param_3
)
{
	.reg .pred 	%p<25>;
	.reg .b32 	%r<124>;
	.reg .b64 	%rd<52>;

	ld.param.u64 	%rd13, [_Z12addSubArray0PiS_ii_param_0];
	ld.param.u64 	%rd14, [_Z12addSubArray0PiS_ii_param_1];
	ld.param.u32 	%r16, [_Z12addSubArray0PiS_ii_param_2];
	cvta.to.global.u64 	%rd1, %rd14;
	cvta.to.global.u64 	%rd2, %rd13;
	setp.lt.s32 	%p1, %r16, 1;
	@%p1 bra 	$L__BB0_56;
	mov.u32 	%r18, %ctaid.x;
	mov.u32 	%r19, %ntid.x;
	mov.u32 	%r20, %tid.x;
	mad.lo.s32 	%r21, %r18, %r19, %r20;
	and.b32  	%r1, %r21, 1;
	mul.lo.s32 	%r2, %r16, %r21;
	and.b32  	%r3, %r16, 7;
	setp.lt.u32 	%p2, %r16, 8;
	mov.b32 	%r122, 0;
	@%p2 bra 	$L__BB0_28;
	and.b32  	%r122, %r16, 2147483640;
	neg.s32 	%r120, %r122;
	add.s64 	%rd51, %rd2, 16;
	mul.wide.s32 	%rd15, %r2, 4;
	add.s64 	%rd16, %rd15, %rd1;
	add.s64 	%rd50, %rd16, 16;
	mov.u32 	%r119, %r2;
$L__BB0_3:
	.pragma "nounroll";
	setp.ne.s32 	%p3, %r1, 0;
	mul.wide.s32 	%rd17, %r119, 4;
	add.s64 	%rd7, %rd1, %rd17;
	@%p3 bra 	$L__BB0_5;
	ld.global.u32 	%r25, [%rd51+-16];
	ld.global.u32 	%r26, [%rd7];
	add.s32 	%r27, %r26, %r25;
	st.global.u32 	[%rd7], %r27;
	bra.uni 	$L__BB0_6;
$L__BB0_5:
	ld.global.u32 	%r22, [%rd51+-16];
	ld.global.u32 	%r23, [%rd7];
	sub.s32 	%r24, %r23, %r22;
	st.global.u32 	[%rd7], %r24;
$L__BB0_6:
	setp.eq.s32 	%p4, %r1, 0;
	@%p4 bra 	$L__BB0_8;
	ld.global.u32 	%r28, [%rd51+-12];
	ld.global.u32 	%r29, [%rd50+-12];
	sub.s32 	%r30, %r29, %r28;
	st.global.u32 	[%rd50+-12], %r30;
	bra.uni 	$L__BB0_9;
$L__BB0_8:
	ld.global.u32 	%r31, [%rd51+-12];
	ld.global.u32 	%r32, [%rd50+-12];
	add.s32 	%r33, %r32, %r31;
	st.global.u32 	[%rd50+-12], %r33;
$L__BB0_9:
	setp.eq.s32 	%p5, %r1, 0;
	@%p5 bra 	$L__BB0_11;
	ld.global.u32 	%r34, [%rd51+-8];
	ld.global.u32 	%r35, [%rd50+-8];
	sub.s32 	%r36, %r35, %r34;
	st.global.u32 	[%rd50+-8], %r36;
	bra.uni 	$L__BB0_12;
$L__BB0_11:
	ld.global.u32 	%r37, [%rd51+-8];
	ld.global.u32 	%r38, [%rd50+-8];
	add.s32 	%r39, %r38, %r37;
	st.global.u32 	[%rd50+-8], %r39;
$L__BB0_12:
	setp.eq.s32 	%p6, %r1, 0;
	@%p6 bra 	$L__BB0_14;
	ld.global.u32 	%r40, [%rd51+-4];
	ld.global.u32 	%r41, [%rd50+-4];
	sub.s32 	%r42, %r41, %r40;
	st.global.u32 	[%rd50+-4], %r42;
	bra.uni 	$L__BB0_15;
$L__BB0_14:
	ld.global.u32 	%r43, [%rd51+-4];
	ld.global.u32 	%r44, [%rd50+-4];
	add.s32 	%r45, %r44, %r43;
	st.global.u32 	[%rd50+-4], %r45;
$L__BB0_15:
	setp.eq.s32 	%p7, %r1, 0;
	@%p7 bra 	$L__BB0_17;
	ld.global.u32 	%r46, [%rd51];
	ld.global.u32 	%r47, [%rd50];
	sub.s32 	%r48, %r47, %r46;
	st.global.u32 	[%rd50], %r48;
	bra.uni 	$L__BB0_18;
$L__BB0_17:
	ld.global.u32 	%r49, [%rd51];
	ld.global.u32 	%r50, [%rd50];
	add.s32 	%r51, %r50, %r49;
	st.global.u32 	[%rd50], %r51;
$L__BB0_18:
	setp.eq.s32 	%p8, %r1, 0;
	@%p8 bra 	$L__BB0_20;
	ld.global.u32 	%r52, [%rd51+4];
	ld.global.u32 	%r53, [%rd50+4];
	sub.s32 	%r54, %r53, %r52;
	st.global.u32 	[%rd50+4], %r54;
	bra.uni 	$L__BB0_21;
$L__BB0_20:
	ld.global.u32 	%r55, [%rd51+4];
	ld.global.u32 	%r56, [%rd50+4];
	add.s32 	%r57, %r56, %r55;
	st.global.u32 	[%rd50+4], %r57;
$L__BB0_21:
	setp.eq.s32 	%p9, %r1, 0;
	@%p9 bra 	$L__BB0_23;
	ld.global.u32 	%r58, [%rd51+8];
	ld.global.u32 	%r59, [%rd50+8];
	sub.s32 	%r60, %r59, %r58;
	st.global.u32 	[%rd50+8], %r60;
	bra.uni 	$L__BB0_24;
$L__BB0_23:
	ld.global.u32 	%r61, [%rd51+8];
	ld.global.u32 	%r62, [%rd50+8];
	add.s32 	%r63, %r62, %r61;
	st.global.u32 	[%rd50+8], %r63;
$L__BB0_24:
	setp.eq.s32 	%p10, %r1, 0;
	@%p10 bra 	$L__BB0_26;
	ld.global.u32 	%r64, [%rd51+12];
	ld.global.u32 	%r65, [%rd50+12];
	sub.s32 	%r66, %r65, %r64;
	st.global.u32 	[%rd50+12], %r66;
	bra.uni 	$L__BB0_27;
$L__BB0_26:
	ld.global.u32 	%r67, [%rd51+12];
	ld.global.u32 	%r68, [%rd50+12];
	add.s32 	%r69, %r68, %r67;
	st.global.u32 	[%rd50+12], %r69;
$L__BB0_27:
	add.s32 	%r120, %r120, 8;
	add.s32 	%r119, %r119, 8;
	add.s64 	%rd51, %rd51, 32;
	add.s64 	%rd50, %rd50, 32;
	setp.ne.s32 	%p11, %r120, 0;
	@%p11 bra 	$L__BB0_3;
$L__BB0_28:
	setp.eq.s32 	%p12, %r3, 0;
	@%p12 bra 	$L__BB0_56;
	and.b32  	%r11, %r16, 3;
	setp.lt.u32 	%p13, %r3, 4;
	@%p13 bra 	$L__BB0_43;
	setp.eq.s32 	%p14, %r1, 0;
	mul.wide.u32 	%rd18, %r122, 4;
	add.s64 	%rd10, %rd2, %rd18;
	@%p14 bra 	$L__BB0_32;
	ld.global.u32 	%r70, [%rd10];
	add.s32 	%r71, %r122, %r2;
	mul.wide.s32 	%rd19, %r71, 4;
	add.s64 	%rd20, %rd1, %rd19;
	ld.global.u32 	%r72, [%rd20];
	sub.s32 	%r73, %r72, %r70;
	st.global.u32 	[%rd20], %r73;
	bra.uni 	$L__BB0_33;
$L__BB0_32:
	ld.global.u32 	%r74, [%rd10];
	add.s32 	%r75, %r122, %r2;
	mul.wide.s32 	%rd21, %r75, 4;
	add.s64 	%rd22, %rd1, %rd21;
	ld.global.u32 	%r76, [%rd22];
	add.s32 	%r77, %r76, %r74;
	st.global.u32 	[%rd22], %r77;
$L__BB0_33:
	setp.eq.s32 	%p15, %r1, 0;
	cvt.s64.s32 	%rd23, %r2;
	cvt.u64.u32 	%rd24, %r122;
	add.s64 	%rd25, %rd24, %rd23;
	shl.b64 	%rd26, %rd25, 2;
	add.s64 	%rd11, %rd1, %rd26;
	@%p15 bra 	$L__BB0_35;
	ld.global.u32 	%r78, [%rd10+4];
	ld.global.u32 	%r79, [%rd11+4];
	sub.s32 	%r80, %r79, %r78;
	st.global.u32 	[%rd11+4], %r80;
	bra.uni 	$L__BB0_36;
$L__BB0_35:
	ld.global.u32 	%r81, [%rd10+4];
	ld.global.u32 	%r82, [%rd11+4];
	add.s32 	%r83, %r82, %r81;
	st.global.u32 	[%rd11+4], %r83;
$L__BB0_36:
	setp.eq.s32 	%p16, %r1, 0;
	@%p16 bra 	$L__BB0_38;
	ld.global.u32 	%r84, [%rd10+8];
	ld.global.u32 	%r85, [%rd11+8];
	sub.s32 	%r86, %r85, %r84;
	st.global.u32 	[%rd11+8], %r86;
	bra.uni 	$L__BB0_39;
$L__BB0_38:
	ld.global.u32 	%r87, [%rd10+8];
	ld.global.u32 	%r88, [%rd11+8];
	add.s32 	%r89, %r88, %r87;
	st.global.u32 	[%rd11+8], %r89;
$L__BB0_39:
	setp.eq.s32 	%p17, %r1, 0;
	@%p17 bra 	$L__BB0_41;
	ld.global.u32 	%r90, [%rd10+12];
	ld.global.u32 	%r91, [%rd11+12];
	sub.s32 	%r92, %r91, %r90;
	st.global.u32 	[%rd11+12], %r92;
	bra.uni 	$L__BB0_42;
$L__BB0_41:
	ld.global.u32 	%r93, [%rd10+12];
	ld.global.u32 	%r94, [%rd11+12];
	add.s32 	%r95, %r94, %r93;
	st.global.u32 	[%rd11+12], %r95;
$L__BB0_42:
	add.s32 	%r122, %r122, 4;
$L__BB0_43:
	setp.eq.s32 	%p18, %r11, 0;
	@%p18 bra 	$L__BB0_56;
	setp.eq.s32 	%p19, %r11, 1;
	@%p19 bra 	$L__BB0_52;
	setp.eq.s32 	%p20, %r1, 0;
	mul.wide.u32 	%rd27, %r122, 4;
	add.s64 	%rd12, %rd2, %rd27;
	@%p20 bra 	$L__BB0_47;
	ld.global.u32 	%r96, [%rd12];
	add.s32 	%r97, %r122, %r2;
	mul.wide.s32 	%rd28, %r97, 4;
	add.s64 	%rd29, %rd1, %rd28;
	ld.global.u32 	%r98, [%rd29];
	sub.s32 	%r99, %r98, %r96;
	st.global.u32 	[%rd29], %r99;
	bra.uni 	$L__BB0_48;
$L__BB0_47:
	ld.global.u32 	%r100, [%rd12];
	add.s32 	%r101, %r122, %r2;
	mul.wide.s32 	%rd30, %r101, 4;
	add.s64 	%rd31, %rd1, %rd30;
	ld.global.u32 	%r102, [%rd31];
	add.s32 	%r103, %r102, %r100;
	st.global.u32 	[%rd31], %r103;
$L__BB0_48:
	setp.eq.s32 	%p21, %r1, 0;
	@%p21 bra 	$L__BB0_50;
	ld.global.u32 	%r104, [%rd12+4];
	cvt.s64.s32 	%rd32, %r2;
	cvt.u64.u32 	%rd33, %r122;
	add.s64 	%rd34, %rd33, %rd32;
	shl.b64 	%rd35, %rd34, 2;
	add.s64 	%rd36, %rd1, %rd35;
	ld.global.u32 	%r105, [%rd36+4];
	sub.s32 	%r106, %r105, %r104;
	st.global.u32 	[%rd36+4], %r106;
	bra.uni 	$L__BB0_51;
$L__BB0_50:
	ld.global.u32 	%r107, [%rd12+4];
	cvt.s64.s32 	%rd37, %r2;
	cvt.u64.u32 	%rd38, %r122;
	add.s64 	%rd39, %rd38, %rd37;
	shl.b64 	%rd40, %rd39, 2;
	add.s64 	%rd41, %rd1, %rd40;
	ld.global.u32 	%r108, [%rd41+4];
	add.s32 	%r109, %r108, %r107;
	st.global.u32 	[%rd41+4], %r109;
$L__BB0_51:
	add.s32 	%r122, %r122, 2;
$L__BB0_52:
	and.b32  	%r110, %r16, 1;
	setp.eq.b32 	%p22, %r110, 1;
	not.pred 	%p23, %p22;
	@%p23 bra 	$L__BB0_56;
	setp.eq.s32 	%p24, %r1, 0;
	@%p24 bra 	$L__BB0_55;
	mul.wide.u32 	%rd42, %r122, 4;
	add.s64 	%rd43, %rd2, %rd42;
	ld.global.u32 	%r111, [%rd43];
	add.s32 	%r112, %r122, %r2;
	mul.wide.s32 	%rd44, %r112, 4;
	add.s64 	%rd45, %rd1, %rd44;
	ld.global.u32 	%r113, [%rd45];
	sub.s32 	%r114, %r113, %r111;
	st.global.u32 	[%rd45], %r114;
	bra.uni 	$L__BB0_56;
$L__BB0_55:
	mul.wide.u32 	%rd46, %r122, 4;
	add.s64 	%rd47, %rd2, %rd46;
	ld.global.u32 	%r115, [%rd47];
	add.s32 	%r116, %r122, %r2;
	mul.wide.s32 	%rd48, %r116, 4;
	add.s64 	%rd49, %rd1, %rd48;
	ld.global.u32 	%r117, [%rd49];
	add.s32 	%r118, %r117, %r115;
	st.global.u32 	[%rd49], %r118;
$L__BB0_56:
	ret;

}


// ===== COMPILED SASS (sm_100) =====

	.target	sm_100

	.elftype	@"ET_EXEC"


//--------------------- .note.nv.tkinfo           --------------------------
	.section	.note.nv.tkinfo,"",@"SHT_NOTE"
	.sectionflags	@"SHF_NOTE_NV_TKINFO"
	.tkinfo
        /*0018*/ 	.word	0x00000002
        /*0030*/ 	.string	""
        /*0030*/ 	.string	"ptxas"
        /*0030*/ 	.string	"Cuda compilation tools, release 13.0, V13.0.88"
        /*0030*/ 	.string	"Build cuda_13.0.r13.0/compiler.36424714_0"
        /*0030*/ 	.string	"-arch sm_100 -m 64 "



//--------------------- .note.nv.cuinfo           --------------------------
	.section	.note.nv.cuinfo,"",@"SHT_NOTE"
	.sectionflags	@"SHF_NOTE_NV_CUINFO"
        /*0018*/ 	.short	0x0002
        /*001a*/ 	.short	0x0064
        /*001c*/ 	.short	0x0082
	.zero		2


//--------------------- .nv.info                  --------------------------
	.section	.nv.info,"",@"SHT_CUDA_INFO"
	.align	4


	//----- nvinfo : EIATTR_REGCOUNT
	.align		4
        /*0000*/ 	.byte	0x04, 0x2f
        /*0002*/ 	.short	(.L_1 - .L_0)
	.align		4
.L_0:
        /*0004*/ 	.word	index@(_Z12addSubArray0PiS_ii)
        /*0008*/ 	.word	0x00000016


	//----- nvinfo : EIATTR_FRAME_SIZE
	.align		4
.L_1:
        /*000c*/ 	.byte	0x04, 0x11
        /*000e*/ 	.short	(.L_3 - .L_2)
	.align		4
.L_2:
        /*0010*/ 	.word	index@(_Z12addSubArray0PiS_ii)
        /*0014*/ 	.word	0x00000000


	//----- nvinfo : EIATTR_MIN_STACK_SIZE
	.align		4
.L_3:
        /*0018*/ 	.byte	0x04, 0x12
        /*001a*/ 	.short	(.L_5 - .L_4)
	.align		4
.L_4:
        /*001c*/ 	.word	index@(_Z12addSubArray0PiS_ii)
        /*0020*/ 	.word	0x00000000
.L_5:


//--------------------- .nv.compat                --------------------------
	.section	.nv.compat,"",@"SHT_CUDA_COMPAT_INFO"
	.align	4
        /*0000*/ 	.byte	0x02, 0x09, 0x00, 0x00, 0x02, 0x02, 0x01, 0x00, 0x02, 0x05, 0x05, 0x00, 0x03, 0x07, 0x01, 0x01
        /*0010*/ 	.byte	0x02, 0x03, 0x00, 0x00, 0x02, 0x06, 0x01, 0x00, 0x04, 0x0b, 0x08, 0x00, 0x09, 0x00, 0x00, 0x00
        /*0020*/ 	.byte	0x00, 0x00, 0x00, 0x00


//--------------------- .nv.info._Z12addSubArray0PiS_ii --------------------------
	.section	.nv.info._Z12addSubArray0PiS_ii,"",@"SHT_CUDA_INFO"
	.sectionflags	@""
	.align	4


	//----- nvinfo : EIATTR_CUDA_API_VERSION
	.align		4
        /*0000*/ 	.byte	0x04, 0x37
        /*0002*/ 	.short	(.L_7 - .L_6)
.L_6:
        /*0004*/ 	.word	0x00000082


	//----- nvinfo : EIATTR_KPARAM_INFO
	.align		4
.L_7:
        /*0008*/ 	.byte	0x04, 0x17
        /*000a*/ 	.short	(.L_9 - .L_8)
.L_8:
        /*000c*/ 	.word	0x00000000
        /*0010*/ 	.short	0x0003
        /*0012*/ 	.short	0x0014
        /*0014*/ 	.byte	0x00, 0xf0, 0x11, 0x00


	//----- nvinfo : EIATTR_KPARAM_INFO
	.align		4
.L_9:
        /*0018*/ 	.byte	0x04, 0x17
        /*001a*/ 	.short	(.L_11 - .L_10)
.L_10:
        /*001c*/ 	.word	0x00000000
        /*0020*/ 	.short	0x0002
        /*0022*/ 	.short	0x0010
        /*0024*/ 	.byte	0x00, 0xf0, 0x11, 0x00


	//----- nvinfo : EIATTR_KPARAM_INFO
	.align		4
.L_11:
        /*0028*/ 	.byte	0x04, 0x17
        /*002a*/ 	.short	(.L_13 - .L_12)
.L_12:
        /*002c*/ 	.word	0x00000000
        /*0030*/ 	.short	0x0001
        /*0032*/ 	.short	0x0008
        /*0034*/ 	.byte	0x00, 0xf5, 0x21, 0x00


	//----- nvinfo : EIATTR_KPARAM_INFO
	.align		4
.L_13:
        /*0038*/ 	.byte	0x04, 0x17
        /*003a*/ 	.short	(.L_15 - .L_14)
.L_14:
        /*003c*/ 	.word	0x00000000
        /*0040*/ 	.short	0x0000
        /*0042*/ 	.short	0x0000
        /*0044*/ 	.byte	0x00, 0xf5, 0x21, 0x00


	//----- nvinfo : EIATTR_SPARSE_MMA_MASK
	.align		4
.L_15:
        /*0048*/ 	.byte	0x03, 0x50
        /*004a*/ 	.short	0x0000


	//----- nvinfo : EIATTR_MAXREG_COUNT
	.align		4
        /*004c*/ 	.byte	0x03, 0x1b
        /*004e*/ 	.short	0x00ff


	//----- nvinfo : EIATTR_MERCURY_ISA_VERSION
	.align		4
        /*0050*/ 	.byte	0x03, 0x5f
        /*0052*/ 	.short	0x0101


	//----- nvinfo : EIATTR_VRC_CTA_INIT_COUNT
	.align		4
        /*0054*/ 	.byte	0x02, 0x4a
	.zero		1
	.zero		1


	//----- nvinfo : EIATTR_EXIT_INSTR_OFFSETS
	.align		4
        /*0058*/ 	.byte	0x04, 0x1c
        /*005a*/ 	.short	(.L_17 - .L_16)


	//   ....[0]....
.L_16:
        /*005c*/ 	.word	0x00000030


	//   ....[1]....
        /*0060*/ 	.word	0x000006b0


	//   ....[2]....
        /*0064*/ 	.word	0x000009d0


	//   ....[3]....
        /*0068*/ 	.word	0x00000be0


	//   ....[4]....
        /*006c*/ 	.word	0x00000ca0


	//   ....[5]....
        /*0070*/ 	.word	0x00000d40


	//----- nvinfo : EIATTR_CRS_STACK_SIZE
	.align		4
.L_17:
        /*0074*/ 	.byte	0x04, 0x1e
        /*0076*/ 	.short	(.L_19 - .L_18)
.L_18:
        /*0078*/ 	.word	0x00000000


	//----- nvinfo : EIATTR_CBANK_PARAM_SIZE
	.align		4
.L_19:
        /*007c*/ 	.byte	0x03, 0x19
        /*007e*/ 	.short	0x0018


	//----- nvinfo : EIATTR_PARAM_CBANK
	.align		4
        /*0080*/ 	.byte	0x04, 0x0a
        /*0082*/ 	.short	(.L_21 - .L_20)
	.align		4
.L_20:
        /*0084*/ 	.word	index@(.nv.constant0._Z12addSubArray0PiS_ii)
        /*0088*/ 	.short	0x0380
        /*008a*/ 	.short	0x0018


	//----- nvinfo : EIATTR_SW_WAR
	.align		4
.L_21:
        /*008c*/ 	.byte	0x04, 0x36
        /*008e*/ 	.short	(.L_23 - .L_22)
.L_22:
        /*0090*/ 	.word	0x00000008
.L_23:


//--------------------- .nv.callgraph             --------------------------
	.section	.nv.callgraph,"",@"SHT_CUDA_CALLGRAPH"
	.align	4
	.sectionentsize	8
	.align		4
        /*0000*/ 	.word	0x00000000
	.align		4
        /*0004*/ 	.word	0xffffffff
	.align		4
        /*0008*/ 	.word	0x00000000
	.align		4
        /*000c*/ 	.word	0xfffffffe
	.align		4
        /*0010*/ 	.word	0x00000000
	.align		4
        /*0014*/ 	.word	0xfffffffd
	.align		4
        /*0018*/ 	.word	0x00000000
	.align		4
        /*001c*/ 	.word	0xfffffffc


//--------------------- .text._Z12addSubArray0PiS_ii --------------------------
	.section	.text._Z12addSubArray0PiS_ii,"ax",@progbits
	.align	128
        .global         _Z12addSubArray0PiS_ii
        .type           _Z12addSubArray0PiS_ii,@function
        .size           _Z12addSubArray0PiS_ii,(.L_x_6 - _Z12addSubArray0PiS_ii)
        .other          _Z12addSubArray0PiS_ii,@"STO_CUDA_ENTRY STV_DEFAULT"
_Z12addSubArray0PiS_ii:
.text._Z12addSubArray0PiS_ii:
[----:B------:R-:W-:Y:S08]  /*0000*/  LDC R1, c[0x0][0x37c] ;  /* 0x0000df00ff017b82 */ /* 0x000ff00000000800 */
[----:B------:R-:W0:Y:S02]  /*0010*/  LDC R7, c[0x0][0x390] ;  /* 0x0000e400ff077b82 */ /* 0x000e240000000800 */
[----:B0-----:R-:W-:-:S13]  /*0020*/  ISETP.GE.AND P0, PT, R7, 0x1, PT ;  /* 0x000000010700780c */ /* 0x001fda0003f06270 */
[----:B------:R-:W-:Y:S05]  /*0030*/  @!P0 EXIT ;  /* 0x000000000000894d */ /* 0x000fea0003800000 */
[----:B------:R-:W0:Y:S01]  /*0040*/  S2R R3, SR_TID.X ;  /* 0x0000000000037919 */ /* 0x000e220000002100 */
[----:B------:R-:W0:Y:S01]  /*0050*/  S2UR UR4, SR_CTAID.X ;  /* 0x00000000000479c3 */ /* 0x000e220000002500 */
[C---:B------:R-:W-:Y:S01]  /*0060*/  ISETP.GE.U32.AND P1, PT, R7.reuse, 0x8, PT ;  /* 0x000000080700780c */ /* 0x040fe20003f26070 */
[----:B------:R-:W1:Y:S01]  /*0070*/  LDCU.64 UR6, c[0x0][0x358] ;  /* 0x00006b00ff0677ac */ /* 0x000e620008000a00 */
[----:B------:R-:W-:-:S04]  /*0080*/  LOP3.LUT R15, R7, 0x7, RZ, 0xc0, !PT ;  /* 0x00000007070f7812 */ /* 0x000fc800078ec0ff */
[----:B------:R-:W-:Y:S01]  /*0090*/  ISETP.NE.AND P0, PT, R15, RZ, PT ;  /* 0x000000ff0f00720c */ /* 0x000fe20003f05270 */
[----:B------:R-:W0:Y:S02]  /*00a0*/  LDC R0, c[0x0][0x360] ;  /* 0x0000d800ff007b82 */ /* 0x000e240000000800 */
[----:B0-----:R-:W-:Y:S02]  /*00b0*/  IMAD R0, R0, UR4, R3 ;  /* 0x0000000400007c24 */ /* 0x001fe4000f8e0203 */
[----:B------:R-:W-:-:S03]  /*00c0*/  IMAD.MOV.U32 R3, RZ, RZ, RZ ;  /* 0x000000ffff037224 */ /* 0x000fc600078e00ff */
[C---:B------:R-:W-:Y:S01]  /*00d0*/  LOP3.LUT R12, R0.reuse, 0x1, RZ, 0xc0, !PT ;  /* 0x00000001000c7812 */ /* 0x040fe200078ec0ff */
[----:B------:R-:W-:Y:S01]  /*00e0*/  IMAD R0, R0, R7, RZ ;  /* 0x0000000700007224 */ /* 0x000fe200078e02ff */
[----:B-1----:R-:W-:Y:S06]  /*00f0*/  @!P1 BRA `(.L_x_0) ;  /* 0x00000004006c9947 */ /* 0x002fec0003800000 */
[----:B------:R-:W0:Y:S01]  /*0100*/  LDC.64 R4, c[0x0][0x388] ;  /* 0x0000e200ff047b82 */ /* 0x000e220000000a00 */
[----:B------:R-:W1:Y:S01]  /*0110*/  LDCU.64 UR4, c[0x0][0x380] ;  /* 0x00007000ff0477ac */ /* 0x000e620008000a00 */
[----:B------:R-:W-:Y:S02]  /*0120*/  LOP3.LUT R3, R7, 0x7ffffff8, RZ, 0xc0, !PT ;  /* 0x7ffffff807037812 */ /* 0x000fe400078ec0ff */
[----:B------:R-:W-:-:S03]  /*0130*/  MOV R2, R0 ;  /* 0x0000000000027202 */ /* 0x000fc60000000f00 */
[----:B------:R-:W-:Y:S01]  /*0140*/  IMAD.MOV R8, RZ, RZ, -R3 ;  /* 0x000000ffff087224 */ /* 0x000fe200078e0a03 */
[----:B-1----:R-:W-:-:S04]  /*0150*/  UIADD3 UR4, UP0, UPT, UR4, 0x10, URZ ;  /* 0x0000001004047890 */ /* 0x002fc8000ff1e0ff */
[----:B------:R-:W-:Y:S01]  /*0160*/  UIADD3.X UR5, UPT, UPT, URZ, UR5, URZ, UP0, !UPT ;  /* 0x00000005ff057290 */ /* 0x000fe200087fe4ff */
[----:B0-----:R-:W-:-:S04]  /*0170*/  IMAD.WIDE R4, R0, 0x4, R4 ;  /* 0x0000000400047825 */ /* 0x001fc800078e0204 */
[----:B------:R-:W-:Y:S01]  /*0180*/  IMAD.U32 R16, RZ, RZ, UR4 ;  /* 0x00000004ff107e24 */ /* 0x000fe2000f8e00ff */
[----:B------:R-:W-:-:S05]  /*0190*/  IADD3 R14, P1, PT, R4, 0x10, RZ ;  /* 0x00000010040e7810 */ /* 0x000fca0007f3e0ff */
[----:B------:R-:W-:Y:S01]  /*01a0*/  IMAD.X R17, RZ, RZ, R5, P1 ;  /* 0x000000ffff117224 */ /* 0x000fe200008e0605 */
[----:B------:R-:W-:-:S07]  /*01b0*/  MOV R5, UR5 ;  /* 0x0000000500057c02 */ /* 0x000fce0008000f00 */
.L_x_1:
[----:B--2---:R-:W0:Y:S01]  /*01c0*/  LDC.64 R10, c[0x0][0x388] ;  /* 0x0000e200ff0a7b82 */ /* 0x004e220000000a00 */
[----:B------:R-:W-:Y:S01]  /*01d0*/  ISETP.NE.AND P2, PT, R12, RZ, PT ;  /* 0x000000ff0c00720c */ /* 0x000fe20003f45270 */
[----:B------:R-:W-:-:S12]  /*01e0*/  IMAD.MOV.U32 R4, RZ, RZ, R16 ;  /* 0x000000ffff047224 */ /* 0x000fd800078e0010 */
[----:B------:R-:W2:Y:S01]  /*01f0*/  @!P2 LDG.E R6, desc[UR6][R4.64+-0x10] ;  /* 0xfffff0060406a981 */ /* 0x000ea2000c1e1900 */
[----:B0-----:R-:W-:-:S05]  /*0200*/  IMAD.WIDE R10, R2, 0x4, R10 ;  /* 0x00000004020a7825 */ /* 0x001fca00078e020a */
[----:B------:R-:W2:Y:S01]  /*0210*/  @!P2 LDG.E R7, desc[UR6][R10.64] ;  /* 0x000000060a07a981 */ /* 0x000ea2000c1e1900 */
[----:B------:R-:W-:Y:S01]  /*0220*/  ISETP.NE.AND P1, PT, R12, RZ, PT ;  /* 0x000000ff0c00720c */ /* 0x000fe20003f25270 */
[----:B--2---:R-:W-:-:S05]  /*0230*/  @!P2 IMAD.IADD R7, R6, 0x1, R7 ;  /* 0x000000010607a824 */ /* 0x004fca00078e0207 */
[----:B------:R0:W-:Y:S04]  /*0240*/  @!P2 STG.E desc[UR6][R10.64], R7 ;  /* 0x000000070a00a986 */ /* 0x0001e8000c101906 */
[----:B------:R-:W2:Y:S04]  /*0250*/  @P2 LDG.E R6, desc[UR6][R4.64+-0x10] ;  /* 0xfffff00604062981 */ /* 0x000ea8000c1e1900 */
[----:B------:R-:W2:Y:S01]  /*0260*/  @P2 LDG.E R9, desc[UR6][R10.64] ;  /* 0x000000060a092981 */ /* 0x000ea2000c1e1900 */
[----:B0-----:R-:W-:Y:S01]  /*0270*/  IMAD.MOV.U32 R7, RZ, RZ, R17 ;  /* 0x000000ffff077224 */ /* 0x001fe200078e0011 */
[----:B--2---:R-:W-:Y:S01]  /*0280*/  @P2 IADD3 R9, PT, PT, -R6, R9, RZ ;  /* 0x0000000906092210 */ /* 0x004fe20007ffe1ff */
[----:B------:R-:W-:-:S04]  /*0290*/  IMAD.MOV.U32 R6, RZ, RZ, R14 ;  /* 0x000000ffff067224 */ /* 0x000fc800078e000e */
[----:B------:R0:W-:Y:S04]  /*02a0*/  @P2 STG.E desc[UR6][R10.64], R9 ;  /* 0x000000090a002986 */ /* 0x0001e8000c101906 */
[----:B------:R-:W2:Y:S04]  /*02b0*/  @P1 LDG.E R13, desc[UR6][R4.64+-0xc] ;  /* 0xfffff406040d1981 */ /* 0x000ea8000c1e1900 */
[----:B------:R-:W2:Y:S04]  /*02c0*/  @P1 LDG.E R14, desc[UR6][R6.64+-0xc] ;  /* 0xfffff406060e1981 */ /* 0x000ea8000c1e1900 */
[----:B------:R-:W3:Y:S04]  /*02d0*/  @P1 LDG.E R19, desc[UR6][R6.64+-0x8] ;  /* 0xfffff80606131981 */ /* 0x000ee8000c1e1900 */
[----:B0-----:R-:W4:Y:S01]  /*02e0*/  @P1 LDG.E R11, desc[UR6][R6.64+-0x4] ;  /* 0xfffffc06060b1981 */ /* 0x001f22000c1e1900 */
[----:B--2---:R-:W-:-:S05]  /*02f0*/  @P1 IADD3 R13, PT, PT, -R13, R14, RZ ;  /* 0x0000000e0d0d1210 */ /* 0x004fca0007ffe1ff */
[----:B------:R-:W-:Y:S04]  /*0300*/  @P1 STG.E desc[UR6][R6.64+-0xc], R13 ;  /* 0xfffff40d06001986 */ /* 0x000fe8000c101906 */
[----:B------:R-:W2:Y:S04]  /*0310*/  @!P1 LDG.E R14, desc[UR6][R4.64+-0xc] ;  /* 0xfffff406040e9981 */ /* 0x000ea8000c1e1900 */
[----:B------:R-:W2:Y:S02]  /*0320*/  @!P1 LDG.E R17, desc[UR6][R6.64+-0xc] ;  /* 0xfffff40606119981 */ /* 0x000ea4000c1e1900 */
[----:B--2---:R-:W-:-:S05]  /*0330*/  @!P1 IMAD.IADD R17, R14, 0x1, R17 ;  /* 0x000000010e119824 */ /* 0x004fca00078e0211 */
[----:B------:R-:W-:Y:S04]  /*0340*/  @!P1 STG.E desc[UR6][R6.64+-0xc], R17 ;  /* 0xfffff41106009986 */ /* 0x000fe8000c101906 */
[----:B------:R-:W3:Y:S04]  /*0350*/  @P1 LDG.E R14, desc[UR6][R4.64+-0x8] ;  /* 0xfffff806040e1981 */ /* 0x000ee8000c1e1900 */
[----:B------:R-:W2:Y:S01]  /*0360*/  @P1 LDG.E R17, desc[UR6][R6.64] ;  /* 0x0000000606111981 */ /* 0x000ea2000c1e1900 */
[----:B---3--:R-:W-:-:S05]  /*0370*/  @P1 IMAD.IADD R19, R19, 0x1, -R14 ;  /* 0x0000000113131824 */ /* 0x008fca00078e0a0e */
[----:B------:R-:W-:Y:S04]  /*0380*/  @P1 STG.E desc[UR6][R6.64+-0x8], R19 ;  /* 0xfffff81306001986 */ /* 0x000fe8000c101906 */
[----:B------:R-:W3:Y:S04]  /*0390*/  @!P1 LDG.E R9, desc[UR6][R4.64+-0x8] ;  /* 0xfffff80604099981 */ /* 0x000ee8000c1e1900 */
[----:B------:R-:W3:Y:S02]  /*03a0*/  @!P1 LDG.E R10, desc[UR6][R6.64+-0x8] ;  /* 0xfffff806060a9981 */ /* 0x000ee4000c1e1900 */
[----:B---3--:R-:W-:-:S05]  /*03b0*/  @!P1 IADD3 R9, PT, PT, R9, R10, RZ ;  /* 0x0000000a09099210 */ /* 0x008fca0007ffe0ff */
[----:B------:R-:W-:Y:S04]  /*03c0*/  @!P1 STG.E desc[UR6][R6.64+-0x8], R9 ;  /* 0xfffff80906009986 */ /* 0x000fe8000c101906 */
[----:B------:R-:W4:Y:S02]  /*03d0*/  @P1 LDG.E R10, desc[UR6][R4.64+-0x4] ;  /* 0xfffffc06040a1981 */ /* 0x000f24000c1e1900 */
[----:B----4-:R-:W-:-:S05]  /*03e0*/  @P1 IMAD.IADD R11, R11, 0x1, -R10 ;  /* 0x000000010b0b1824 */ /* 0x010fca00078e0a0a */
[----:B------:R0:W-:Y:S04]  /*03f0*/  @P1 STG.E desc[UR6][R6.64+-0x4], R11 ;  /* 0xfffffc0b06001986 */ /* 0x0001e8000c101906 */
[----:B------:R-:W3:Y:S04]  /*0400*/  @!P1 LDG.E R10, desc[UR6][R4.64+-0x4] ;  /* 0xfffffc06040a9981 */ /* 0x000ee8000c1e1900 */
[----:B------:R-:W3:Y:S04]  /*0410*/  @!P1 LDG.E R13, desc[UR6][R6.64+-0x4] ;  /* 0xfffffc06060d9981 */ /* 0x000ee8000c1e1900 */
[----:B0-----:R-:W4:Y:S01]  /*0420*/  @P1 LDG.E R11, desc[UR6][R6.64+0x4] ;  /* 0x00000406060b1981 */ /* 0x001f22000c1e1900 */
[----:B---3--:R-:W-:-:S05]  /*0430*/  @!P1 IMAD.IADD R13, R10, 0x1, R13 ;  /* 0x000000010a0d9824 */ /* 0x008fca00078e020d */
[----:B------:R-:W-:Y:S04]  /*0440*/  @!P1 STG.E desc[UR6][R6.64+-0x4], R13 ;  /* 0xfffffc0d06009986 */ /* 0x000fe8000c101906 */
[----:B------:R-:W2:Y:S02]  /*0450*/  @P1 LDG.E R10, desc[UR6][R4.64] ;  /* 0x00000006040a1981 */ /* 0x000ea4000c1e1900 */
[----:B--2---:R-:W-:-:S05]  /*0460*/  @P1 IADD3 R17, PT, PT, -R10, R17, RZ ;  /* 0x000000110a111210 */ /* 0x004fca0007ffe1ff */
[----:B------:R0:W-:Y:S04]  /*0470*/  @P1 STG.E desc[UR6][R6.64], R17 ;  /* 0x0000001106001986 */ /* 0x0001e8000c101906 */
[----:B------:R-:W2:Y:S04]  /*0480*/  @!P1 LDG.E R9, desc[UR6][R4.64] ;  /* 0x0000000604099981 */ /* 0x000ea8000c1e1900 */
[----:B------:R-:W2:Y:S04]  /*0490*/  @!P1 LDG.E R10, desc[UR6][R6.64] ;  /* 0x00000006060a9981 */ /* 0x000ea8000c1e1900 */
[----:B0-----:R-:W3:Y:S01]  /*04a0*/  @P1 LDG.E R17, desc[UR6][R6.64+0x8] ;  /* 0x0000080606111981 */ /* 0x001ee2000c1e1900 */
[----:B--2---:R-:W-:-:S05]  /*04b0*/  @!P1 IMAD.IADD R9, R9, 0x1, R10 ;  /* 0x0000000109099824 */ /* 0x004fca00078e020a */
[----:B------:R-:W-:Y:S04]  /*04c0*/  @!P1 STG.E desc[UR6][R6.64], R9 ;  /* 0x0000000906009986 */ /* 0x000fe8000c101906 */
[----:B------:R-:W4:Y:S02]  /*04d0*/  @P1 LDG.E R10, desc[UR6][R4.64+0x4] ;  /* 0x00000406040a1981 */ /* 0x000f24000c1e1900 */
[----:B----4-:R-:W-:-:S05]  /*04e0*/  @P1 IMAD.IADD R11, R11, 0x1, -R10 ;  /* 0x000000010b0b1824 */ /* 0x010fca00078e0a0a */
[----:B------:R0:W-:Y:S04]  /*04f0*/  @P1 STG.E desc[UR6][R6.64+0x4], R11 ;  /* 0x0000040b06001986 */ /* 0x0001e8000c101906 */
[----:B------:R-:W2:Y:S04]  /*0500*/  @!P1 LDG.E R10, desc[UR6][R4.64+0x4] ;  /* 0x00000406040a9981 */ /* 0x000ea8000c1e1900 */
[----:B------:R-:W2:Y:S04]  /*0510*/  @!P1 LDG.E R13, desc[UR6][R6.64+0x4] ;  /* 0x00000406060d9981 */ /* 0x000ea8000c1e1900 */
[----:B0-----:R-:W4:Y:S01]  /*0520*/  @P1 LDG.E R11, desc[UR6][R6.64+0xc] ;  /* 0x00000c06060b1981 */ /* 0x001f22000c1e1900 */
[----:B--2---:R-:W-:-:S05]  /*0530*/  @!P1 IADD3 R13, PT, PT, R10, R13, RZ ;  /* 0x0000000d0a0d9210 */ /* 0x004fca0007ffe0ff */
[----:B------:R0:W-:Y:S04]  /*0540*/  @!P1 STG.E desc[UR6][R6.64+0x4], R13 ;  /* 0x0000040d06009986 */ /* 0x0001e8000c101906 */
[----:B------:R-:W3:Y:S02]  /*0550*/  @P1 LDG.E R10, desc[UR6][R4.64+0x8] ;  /* 0x00000806040a1981 */ /* 0x000ee4000c1e1900 */
[----:B---3--:R-:W-:-:S05]  /*0560*/  @P1 IMAD.IADD R17, R17, 0x1, -R10 ;  /* 0x0000000111111824 */ /* 0x008fca00078e0a0a */
[----:B------:R1:W-:Y:S04]  /*0570*/  @P1 STG.E desc[UR6][R6.64+0x8], R17 ;  /* 0x0000081106001986 */ /* 0x0003e8000c101906 */
[----:B------:R-:W2:Y:S04]  /*0580*/  @!P1 LDG.E R9, desc[UR6][R4.64+0x8] ;  /* 0x0000080604099981 */ /* 0x000ea8000c1e1900 */
[----:B------:R-:W2:Y:S02]  /*0590*/  @!P1 LDG.E R10, desc[UR6][R6.64+0x8] ;  /* 0x00000806060a9981 */ /* 0x000ea4000c1e1900 */
[----:B--2---:R-:W-:-:S05]  /*05a0*/  @!P1 IMAD.IADD R9, R9, 0x1, R10 ;  /* 0x0000000109099824 */ /* 0x004fca00078e020a */
[----:B------:R2:W-:Y:S04]  /*05b0*/  @!P1 STG.E desc[UR6][R6.64+0x8], R9 ;  /* 0x0000080906009986 */ /* 0x0005e8000c101906 */
[----:B------:R-:W4:Y:S01]  /*05c0*/  @P1 LDG.E R10, desc[UR6][R4.64+0xc] ;  /* 0x00000c06040a1981 */ /* 0x000f22000c1e1900 */
[----:B------:R-:W-:Y:S01]  /*05d0*/  VIADD R8, R8, 0x8 ;  /* 0x0000000808087836 */ /* 0x000fe20000000000 */
[----:B----4-:R-:W-:-:S05]  /*05e0*/  @P1 IADD3 R11, PT, PT, -R10, R11, RZ ;  /* 0x0000000b0a0b1210 */ /* 0x010fca0007ffe1ff */
[----:B------:R2:W-:Y:S04]  /*05f0*/  @P1 STG.E desc[UR6][R6.64+0xc], R11 ;  /* 0x00000c0b06001986 */ /* 0x0005e8000c101906 */
[----:B------:R-:W3:Y:S04]  /*0600*/  @!P1 LDG.E R10, desc[UR6][R4.64+0xc] ;  /* 0x00000c06040a9981 */ /* 0x000ee8000c1e1900 */
[----:B0-----:R-:W3:Y:S01]  /*0610*/  @!P1 LDG.E R13, desc[UR6][R6.64+0xc] ;  /* 0x00000c06060d9981 */ /* 0x001ee2000c1e1900 */
[----:B------:R-:W-:Y:S02]  /*0620*/  ISETP.NE.AND P3, PT, R8, RZ, PT ;  /* 0x000000ff0800720c */ /* 0x000fe40003f65270 */
[----:B------:R-:W-:Y:S01]  /*0630*/  IADD3 R14, P2, PT, R6, 0x20, RZ ;  /* 0x00000020060e7810 */ /* 0x000fe20007f5e0ff */
[----:B------:R-:W-:-:S04]  /*0640*/  VIADD R2, R2, 0x8 ;  /* 0x0000000802027836 */ /* 0x000fc80000000000 */
[----:B-1----:R-:W-:Y:S02]  /*0650*/  IMAD.X R17, RZ, RZ, R7, P2 ;  /* 0x000000ffff117224 */ /* 0x002fe400010e0607 */
[----:B---3--:R-:W-:-:S05]  /*0660*/  @!P1 IMAD.IADD R13, R10, 0x1, R13 ;  /* 0x000000010a0d9824 */ /* 0x008fca00078e020d */
[----:B------:R2:W-:Y:S01]  /*0670*/  @!P1 STG.E desc[UR6][R6.64+0xc], R13 ;  /* 0x00000c0d06009986 */ /* 0x0005e2000c101906 */
[----:B------:R-:W-:-:S04]  /*0680*/  IADD3 R16, P1, PT, R4, 0x20, RZ ;  /* 0x0000002004107810 */ /* 0x000fc80007f3e0ff */
[----:B------:R-:W-:Y:S01]  /*0690*/  IADD3.X R5, PT, PT, RZ, R5, RZ, P1, !PT ;  /* 0x00000005ff057210 */ /* 0x000fe20000ffe4ff */
[----:B------:R-:W-:Y:S08]  /*06a0*/  @P3 BRA `(.L_x_1) ;  /* 0xfffffff800c43947 */ /* 0x000ff0000383ffff */
.L_x_0:
[----:B------:R-:W-:Y:S05]  /*06b0*/  @!P0 EXIT ;  /* 0x000000000000894d */ /* 0x000fea0003800000 */
[----:B------:R-:W0:Y:S01]  /*06c0*/  LDC R2, c[0x0][0x390] ;  /* 0x0000e400ff027b82 */ /* 0x000e220000000800 */
[----:B------:R-:W-:Y:S02]  /*06d0*/  ISETP.GE.U32.AND P1, PT, R15, 0x4, PT ;  /* 0x000000040f00780c */ /* 0x000fe40003f26070 */
[----:B0-----:R-:W-:-:S04]  /*06e0*/  LOP3.LUT R14, R2, 0x3, RZ, 0xc0, !PT ;  /* 0x00000003020e7812 */ /* 0x001fc800078ec0ff */
[----:B------:R-:W-:-:S07]  /*06f0*/  ISETP.NE.AND P0, PT, R14, RZ, PT ;  /* 0x000000ff0e00720c */ /* 0x000fce0003f05270 */
[----:B------:R-:W-:Y:S06]  /*0700*/  @!P1 BRA `(.L_x_2) ;  /* 0x0000000000b09947 */ /* 0x000fec0003800000 */
[----:B--2---:R-:W0:Y:S01]  /*0710*/  LDC.64 R8, c[0x0][0x388] ;  /* 0x0000e200ff087b82 */ /* 0x004e220000000a00 */
[----:B------:R-:W-:Y:S01]  /*0720*/  ISETP.NE.AND P2, PT, R12, RZ, PT ;  /* 0x000000ff0c00720c */ /* 0x000fe20003f45270 */
[----:B------:R-:W1:Y:S01]  /*0730*/  LDCU.64 UR4, c[0x0][0x388] ;  /* 0x00007100ff0477ac */ /* 0x000e620008000a00 */
[----:B------:R-:W-:-:S05]  /*0740*/  IADD3 R7, PT, PT, R0, R3, RZ ;  /* 0x0000000300077210 */ /* 0x000fca0007ffe0ff */
[----:B------:R-:W2:Y:S01]  /*0750*/  LDC.64 R4, c[0x0][0x380] ;  /* 0x0000e000ff047b82 */ /* 0x000ea20000000a00 */
[----:B0-----:R-:W-:-:S05]  /*0760*/  IMAD.WIDE R8, R7, 0x4, R8 ;  /* 0x0000000407087825 */ /* 0x001fca00078e0208 */
[----:B------:R-:W3:Y:S01]  /*0770*/  @P2 LDG.E R7, desc[UR6][R8.64] ;  /* 0x0000000608072981 */ /* 0x000ee2000c1e1900 */
[----:B--2---:R-:W-:-:S05]  /*0780*/  IMAD.WIDE.U32 R4, R3, 0x4, R4 ;  /* 0x0000000403047825 */ /* 0x004fca00078e0004 */
[----:B------:R-:W3:Y:S02]  /*0790*/  @P2 LDG.E R6, desc[UR6][R4.64] ;  /* 0x0000000604062981 */ /* 0x000ee4000c1e1900 */
[----:B---3--:R-:W-:-:S05]  /*07a0*/  @P2 IMAD.IADD R11, R7, 0x1, -R6 ;  /* 0x00000001070b2824 */ /* 0x008fca00078e0a06 */
[----:B------:R0:W-:Y:S04]  /*07b0*/  @P2 STG.E desc[UR6][R8.64], R11 ;  /* 0x0000000b08002986 */ /* 0x0001e8000c101906 */
[----:B------:R-:W2:Y:S04]  /*07c0*/  @!P2 LDG.E R10, desc[UR6][R4.64] ;  /* 0x00000006040aa981 */ /* 0x000ea8000c1e1900 */
[----:B------:R-:W2:Y:S01]  /*07d0*/  @!P2 LDG.E R13, desc[UR6][R8.64] ;  /* 0x00000006080da981 */ /* 0x000ea2000c1e1900 */
[----:B------:R-:W-:-:S04]  /*07e0*/  IADD3 R7, P1, PT, R0, R3, RZ ;  /* 0x0000000300077210 */ /* 0x000fc80007f3e0ff */
[----:B------:R-:W-:Y:S02]  /*07f0*/  LEA.HI.X.SX32 R16, R0, RZ, 0x1, P1 ;  /* 0x000000ff00107211 */ /* 0x000fe400008f0eff */
[----:B-1----:R-:W-:-:S04]  /*0800*/  LEA R6, P1, R7, UR4, 0x2 ;  /* 0x0000000407067c11 */ /* 0x002fc8000f8210ff */
[----:B------:R-:W-:Y:S01]  /*0810*/  LEA.HI.X R7, R7, UR5, R16, 0x2, P1 ;  /* 0x0000000507077c11 */ /* 0x000fe200088f1410 */
[----:B--2---:R-:W-:-:S05]  /*0820*/  @!P2 IMAD.IADD R13, R10, 0x1, R13 ;  /* 0x000000010a0da824 */ /* 0x004fca00078e020d */
[----:B------:R-:W-:Y:S04]  /*0830*/  @!P2 STG.E desc[UR6][R8.64], R13 ;  /* 0x0000000d0800a986 */ /* 0x000fe8000c101906 */
[----:B------:R-:W2:Y:S04]  /*0840*/  @P2 LDG.E R10, desc[UR6][R4.64+0x4] ;  /* 0x00000406040a2981 */ /* 0x000ea8000c1e1900 */
[----:B0-----:R-:W2:Y:S04]  /*0850*/  @P2 LDG.E R11, desc[UR6][R6.64+0x4] ;  /* 0x00000406060b2981 */ /* 0x001ea8000c1e1900 */
[----:B------:R-:W3:Y:S01]  /*0860*/  @P2 LDG.E R17, desc[UR6][R6.64+0x8] ;  /* 0x0000080606112981 */ /* 0x000ee2000c1e1900 */
[----:B--2---:R-:W-:-:S05]  /*0870*/  @P2 IADD3 R11, PT, PT, -R10, R11, RZ ;  /* 0x0000000b0a0b2210 */ /* 0x004fca0007ffe1ff */
[----:B------:R0:W-:Y:S04]  /*0880*/  @P2 STG.E desc[UR6][R6.64+0x4], R11 ;  /* 0x0000040b06002986 */ /* 0x0001e8000c101906 */
[----:B------:R-:W2:Y:S04]  /*0890*/  @!P2 LDG.E R10, desc[UR6][R4.64+0x4] ;  /* 0x00000406040aa981 */ /* 0x000ea8000c1e1900 */
[----:B------:R-:W2:Y:S04]  /*08a0*/  @!P2 LDG.E R15, desc[UR6][R6.64+0x4] ;  /* 0x00000406060fa981 */ /* 0x000ea8000c1e1900 */
[----:B0-----:R-:W4:Y:S01]  /*08b0*/  @P2 LDG.E R11, desc[UR6][R6.64+0xc] ;  /* 0x00000c06060b2981 */ /* 0x001f22000c1e1900 */
[----:B--2---:R-:W-:-:S05]  /*08c0*/  @!P2 IMAD.IADD R15, R10, 0x1, R15 ;  /* 0x000000010a0fa824 */ /* 0x004fca00078e020f */
[----:B------:R0:W-:Y:S04]  /*08d0*/  @!P2 STG.E desc[UR6][R6.64+0x4], R15 ;  /* 0x0000040f0600a986 */ /* 0x0001e8000c101906 */
[----:B------:R-:W3:Y:S02]  /*08e0*/  @P2 LDG.E R10, desc[UR6][R4.64+0x8] ;  /* 0x00000806040a2981 */ /* 0x000ee4000c1e1900 */
[----:B---3--:R-:W-:-:S05]  /*08f0*/  @P2 IMAD.IADD R17, R17, 0x1, -R10 ;  /* 0x0000000111112824 */ /* 0x008fca00078e0a0a */
[----:B------:R0:W-:Y:S04]  /*0900*/  @P2 STG.E desc[UR6][R6.64+0x8], R17 ;  /* 0x0000081106002986 */ /* 0x0001e8000c101906 */
[----:B------:R-:W2:Y:S04]  /*0910*/  @!P2 LDG.E R8, desc[UR6][R4.64+0x8] ;  /* 0x000008060408a981 */ /* 0x000ea8000c1e1900 */
[----:B------:R-:W2:Y:S02]  /*0920*/  @!P2 LDG.E R9, desc[UR6][R6.64+0x8] ;  /* 0x000008060609a981 */ /* 0x000ea4000c1e1900 */
[----:B--2---:R-:W-:-:S05]  /*0930*/  @!P2 IADD3 R9, PT, PT, R8, R9, RZ ;  /* 0x000000090809a210 */ /* 0x004fca0007ffe0ff */
[----:B------:R0:W-:Y:S04]  /*0940*/  @!P2 STG.E desc[UR6][R6.64+0x8], R9 ;  /* 0x000008090600a986 */ /* 0x0001e8000c101906 */
[----:B------:R-:W4:Y:S02]  /*0950*/  @P2 LDG.E R8, desc[UR6][R4.64+0xc] ;  /* 0x00000c0604082981 */ /* 0x000f24000c1e1900 */
[----:B----4-:R-:W-:-:S05]  /*0960*/  @P2 IMAD.IADD R11, R11, 0x1, -R8 ;  /* 0x000000010b0b2824 */ /* 0x010fca00078e0a08 */
[----:B------:R0:W-:Y:S04]  /*0970*/  @P2 STG.E desc[UR6][R6.64+0xc], R11 ;  /* 0x00000c0b06002986 */ /* 0x0001e8000c101906 */
[----:B------:R-:W2:Y:S04]  /*0980*/  @!P2 LDG.E R8, desc[UR6][R4.64+0xc] ;  /* 0x00000c060408a981 */ /* 0x000ea8000c1e1900 */
[----:B------:R-:W2:Y:S01]  /*0990*/  @!P2 LDG.E R13, desc[UR6][R6.64+0xc] ;  /* 0x00000c06060da981 */ /* 0x000ea2000c1e1900 */
[----:B------:R-:W-:Y:S01]  /*09a0*/  IADD3 R3, PT, PT, R3, 0x4, RZ ;  /* 0x0000000403037810 */ /* 0x000fe20007ffe0ff */
[----:B--2---:R-:W-:-:S05]  /*09b0*/  @!P2 IMAD.IADD R13, R8, 0x1, R13 ;  /* 0x00000001080da824 */ /* 0x004fca00078e020d */
[----:B------:R0:W-:Y:S02]  /*09c0*/  @!P2 STG.E desc[UR6][R6.64+0xc], R13 ;  /* 0x00000c0d0600a986 */ /* 0x0001e4000c101906 */
.L_x_2:
[----:B------:R-:W-:Y:S05]  /*09d0*/  @!P0 EXIT ;  /* 0x000000000000894d */ /* 0x000fea0003800000 */
[----:B------:R-:W-:Y:S02]  /*09e0*/  ISETP.NE.AND P1, PT, R14, 0x1, PT ;  /* 0x000000010e00780c */ /* 0x000fe40003f25270 */
[----:B------:R-:W-:-:S04]  /*09f0*/  LOP3.LUT R2, R2, 0x1, RZ, 0xc0, !PT ;  /* 0x0000000102027812 */ /* 0x000fc800078ec0ff */
[----:B------:R-:W-:-:S07]  /*0a00*/  ISETP.NE.U32.AND P0, PT, R2, 0x1, PT ;  /* 0x000000010200780c */ /* 0x000fce0003f05070 */
[----:B------:R-:W-:Y:S06]  /*0a10*/  @!P1 BRA `(.L_x_3) ;  /* 0x0000000000709947 */ /* 0x000fec0003800000 */
[----:B0-2---:R-:W0:Y:S01]  /*0a20*/  LDC.64 R8, c[0x0][0x388] ;  /* 0x0000e200ff087b82 */ /* 0x005e220000000a00 */
[----:B------:R-:W-:Y:S01]  /*0a30*/  ISETP.NE.AND P1, PT, R12, RZ, PT ;  /* 0x000000ff0c00720c */ /* 0x000fe20003f25270 */
[----:B------:R-:W-:Y:S01]  /*0a40*/  IMAD.IADD R7, R0, 0x1, R3 ;  /* 0x0000000100077824 */ /* 0x000fe200078e0203 */
[----:B------:R-:W1:Y:S05]  /*0a50*/  LDCU.64 UR4, c[0x0][0x388] ;  /* 0x00007100ff0477ac */ /* 0x000e6a0008000a00 */
        /* <DEDUP_REMOVED lines=12> */
[----:B------:R-:W-:Y:S02]  /*0b20*/  LEA.HI.X R7, R7, UR5, R10, 0x2, P2 ;  /* 0x0000000507077c11 */ /* 0x000fe400090f140a */
[----:B--2---:R-:W-:-:S05]  /*0b30*/  @!P1 IADD3 R13, PT, PT, R2, R13, RZ ;  /* 0x0000000d020d9210 */ /* 0x004fca0007ffe0ff */
[----:B------:R1:W-:Y:S04]  /*0b40*/  @!P1 STG.E desc[UR6][R8.64], R13 ;  /* 0x0000000d08009986 */ /* 0x0003e8000c101906 */
[----:B------:R-:W2:Y:S04]  /*0b50*/  @P1 LDG.E R2, desc[UR6][R4.64+0x4] ;  /* 0x0000040604021981 */ /* 0x000ea8000c1e1900 */
[----:B0-----:R-:W2:Y:S02]  /*0b60*/  @P1 LDG.E R11, desc[UR6][R6.64+0x4] ;  /* 0x00000406060b1981 */ /* 0x001ea4000c1e1900 */
[----:B--2---:R-:W-:-:S05]  /*0b70*/  @P1 IMAD.IADD R11, R11, 0x1, -R2 ;  /* 0x000000010b0b1824 */ /* 0x004fca00078e0a02 */
[----:B------:R1:W-:Y:S04]  /*0b80*/  @P1 STG.E desc[UR6][R6.64+0x4], R11 ;  /* 0x0000040b06001986 */ /* 0x0003e8000c101906 */
[----:B------:R-:W2:Y:S04]  /*0b90*/  @!P1 LDG.E R2, desc[UR6][R4.64+0x4] ;  /* 0x0000040604029981 */ /* 0x000ea8000c1e1900 */
[----:B------:R-:W2:Y:S01]  /*0ba0*/  @!P1 LDG.E R15, desc[UR6][R6.64+0x4] ;  /* 0x00000406060f9981 */ /* 0x000ea2000c1e1900 */
[----:B------:R-:W-:Y:S01]  /*0bb0*/  IADD3 R3, PT, PT, R3, 0x2, RZ ;  /* 0x0000000203037810 */ /* 0x000fe20007ffe0ff */
[----:B--2---:R-:W-:-:S05]  /*0bc0*/  @!P1 IMAD.IADD R15, R2, 0x1, R15 ;  /* 0x00000001020f9824 */ /* 0x004fca00078e020f */
[----:B------:R1:W-:Y:S02]  /*0bd0*/  @!P1 STG.E desc[UR6][R6.64+0x4], R15 ;  /* 0x0000040f06009986 */ /* 0x0003e4000c101906 */
.L_x_3:
[----:B------:R-:W-:Y:S05]  /*0be0*/  @P0 EXIT ;  /* 0x000000000000094d */ /* 0x000fea0003800000 */
[----:B------:R-:W-:-:S13]  /*0bf0*/  ISETP.NE.AND P0, PT, R12, RZ, PT ;  /* 0x000000ff0c00720c */ /* 0x000fda0003f05270 */
[----:B------:R-:W-:Y:S05]  /*0c00*/  @!P0 BRA `(.L_x_4) ;  /* 0x0000000000288947 */ /* 0x000fea0003800000 */
[----:B------:R-:W3:Y:S01]  /*0c10*/  LDC.64 R4, c[0x0][0x380] ;  /* 0x0000e000ff047b82 */ /* 0x000ee20000000a00 */
[----:B012---:R-:W-:-:S07]  /*0c20*/  IMAD.IADD R9, R0, 0x1, R3 ;  /* 0x0000000100097824 */ /* 0x007fce00078e0203 */
[----:B------:R-:W0:Y:S01]  /*0c30*/  LDC.64 R6, c[0x0][0x388] ;  /* 0x0000e200ff067b82 */ /* 0x000e220000000a00 */
[----:B---3--:R-:W-:-:S06]  /*0c40*/  IMAD.WIDE.U32 R2, R3, 0x4, R4 ;  /* 0x0000000403027825 */ /* 0x008fcc00078e0004 */
[----:B------:R-:W2:Y:S01]  /*0c50*/  LDG.E R2, desc[UR6][R2.64] ;  /* 0x0000000602027981 */ /* 0x000ea2000c1e1900 */
[----:B0-----:R-:W-:-:S05]  /*0c60*/  IMAD.WIDE R4, R9, 0x4, R6 ;  /* 0x0000000409047825 */ /* 0x001fca00078e0206 */
[----:B------:R-:W2:Y:S02]  /*0c70*/  LDG.E R7, desc[UR6][R4.64] ;  /* 0x0000000604077981 */ /* 0x000ea4000c1e1900 */
[----:B--2---:R-:W-:-:S05]  /*0c80*/  IADD3 R7, PT, PT, -R2, R7, RZ ;  /* 0x0000000702077210 */ /* 0x004fca0007ffe1ff */
[----:B------:R-:W-:Y:S01]  /*0c90*/  STG.E desc[UR6][R4.64], R7 ;  /* 0x0000000704007986 */ /* 0x000fe2000c101906 */
[----:B------:R-:W-:Y:S05]  /*0ca0*/  EXIT ;  /* 0x000000000000794d */ /* 0x000fea0003800000 */
.L_x_4:
[----:B------:R-:W3:Y:S01]  /*0cb0*/  LDC.64 R4, c[0x0][0x380] ;  /* 0x0000e000ff047b82 */ /* 0x000ee20000000a00 */
[----:B012---:R-:W-:-:S07]  /*0cc0*/  IMAD.IADD R9, R0, 0x1, R3 ;  /* 0x0000000100097824 */ /* 0x007fce00078e0203 */
[----:B------:R-:W0:Y:S01]  /*0cd0*/  LDC.64 R6, c[0x0][0x388] ;  /* 0x0000e200ff067b82 */ /* 0x000e220000000a00 */
[----:B---3--:R-:W-:-:S06]  /*0ce0*/  IMAD.WIDE.U32 R4, R3, 0x4, R4 ;  /* 0x0000000403047825 */ /* 0x008fcc00078e0004 */
[----:B------:R-:W2:Y:S01]  /*0cf0*/  LDG.E R4, desc[UR6][R4.64] ;  /* 0x0000000604047981 */ /* 0x000ea2000c1e1900 */
[----:B0-----:R-:W-:-:S05]  /*0d00*/  IMAD.WIDE R6, R9, 0x4, R6 ;  /* 0x0000000409067825 */ /* 0x001fca00078e0206 */
[----:B------:R-:W2:Y:S02]  /*0d10*/  LDG.E R3, desc[UR6][R6.64] ;  /* 0x0000000606037981 */ /* 0x000ea4000c1e1900 */
[----:B--2---:R-:W-:-:S05]  /*0d20*/  IADD3 R3, PT, PT, R4, R3, RZ ;  /* 0x0000000304037210 */ /* 0x004fca0007ffe0ff */
[----:B------:R-:W-:Y:S01]  /*0d30*/  STG.E desc[UR6][R6.64], R3 ;  /* 0x0000000306007986 */ /* 0x000fe2000c101906 */
[----:B------:R-:W-:Y:S05]  /*0d40*/  EXIT ;  /* 0x000000000000794d */ /* 0x000fea0003800000 */
.L_x_5:
[----:B------:R-:W-:-:S00]  /*0d50*/  BRA `(.L_x_5) ;  /* 0xfffffffc00fc7947 */ /* 0x000fc0000383ffff */
[----:B------:R-:W-:-:S00]  /*0d60*/  NOP ;  /* 0x0000000000007918 */ /* 0x000fc00000000000 */
        /* <DEDUP_REMOVED lines=9> */
.L_x_6:


//--------------------- .nv.shared.reserved.0     --------------------------
	.section	.nv.shared.reserved.0,"aw",@nobits
	.weak		__nv_reservedSMEM_offset_0_alias
	.size		__nv_reservedSMEM_offset_0_alias, 0, 64
	.other		__nv_reservedSMEM_offset_0_alias,@"STO_CUDA_RESERVED_SHARED STV_DEFAULT"
__nv_reservedSMEM_offset_0_alias:
	.zero		0
	.zero		64


//--------------------- .nv.constant0._Z12addSubArray0PiS_ii --------------------------
	.section	.nv.constant0._Z12addSubArray0PiS_ii,"a",@progbits
	.sectionflags	@""
	.align	4
.nv.constant0._Z12addSubArray0PiS_ii:
	.zero		920


//--------------------- SYMBOLS --------------------------

	.type		.nv.reservedSmem.offset0,@object
	.size		.nv.reservedSmem.offset0,0x4
